//
// Generated by NVIDIA NVVM Compiler
//
// Compiler Build ID: CL-36424714
// Cuda compilation tools, release 13.0, V13.0.88
// Based on NVVM 20.0.0
//

.version 9.0
.target sm_100
.address_size 64

	// .globl	_Z7dkernelP7double2
.extern .func  (.param .b32 func_retval0) vprintf
(
	.param .b64 vprintf_param_0,
	.param .b64 vprintf_param_1
)
;
.global .align 1 .b8 $str[4] = {37, 102, 10};

.visible .entry _Z7dkernelP7double2(
	.param .u64 .ptr .align 1 _Z7dkernelP7double2_param_0
)
{
	.local .align 16 .b8 	__local_depot0[16];
	.reg .b64 	%SP;
	.reg .b64 	%SPL;
	.reg .pred 	%p<2>;
	.reg .b32 	%r<4>;
	.reg .b64 	%rd<9>;
	.reg .b64 	%fd<3>;

	mov.u64 	%SPL, __local_depot0;
	cvta.local.u64 	%SP, %SPL;
	ld.param.u64 	%rd1, [_Z7dkernelP7double2_param_0];
	mov.u32 	%r1, %tid.x;
	setp.gt.u32 	%p1, %r1, 3;
	@%p1 bra 	$L__BB0_2;
	add.u64 	%rd2, %SP, 0;
	add.u64 	%rd3, %SPL, 0;
	cvta.to.global.u64 	%rd4, %rd1;
	mul.wide.u32 	%rd5, %r1, 16;
	add.s64 	%rd6, %rd4, %rd5;
	ld.global.v2.f64 	{%fd1, %fd2}, [%rd6];
	st.local.v2.f64 	[%rd3], {%fd1, %fd2};
	mov.u64 	%rd7, $str;
	cvta.global.u64 	%rd8, %rd7;
	{ // callseq 0, 0
	.param .b64 param0;
	st.param.b64 	[param0], %rd8;
	.param .b64 param1;
	st.param.b64 	[param1], %rd2;
	.param .b32 retval0;
	call.uni (retval0), 
	vprintf, 
	(
	param0, 
	param1
	);
	ld.param.b32 	%r2, [retval0];
	} // callseq 0
$L__BB0_2:
	ret;

}


// ===== COMPILED SASS (sm_100) =====

	.target	sm_100

	.elftype	@"ET_EXEC"


//--------------------- .note.nv.tkinfo           --------------------------
	.section	.note.nv.tkinfo,"",@"SHT_NOTE"
	.sectionflags	@"SHF_NOTE_NV_TKINFO"
	.tkinfo
        /*0018*/ 	.word	0x00000002
        /*0030*/ 	.string	""
        /*0030*/ 	.string	"ptxas"
        /*0030*/ 	.string	"Cuda compilation tools, release 13.0, V13.0.88"
        /*0030*/ 	.string	"Build cuda_13.0.r13.0/compiler.36424714_0"
        /*0030*/ 	.string	"-arch sm_100 -m 64 "



//--------------------- .note.nv.cuinfo           --------------------------
	.section	.note.nv.cuinfo,"",@"SHT_NOTE"
	.sectionflags	@"SHF_NOTE_NV_CUINFO"
        /*0018*/ 	.short	0x0002
        /*001a*/ 	.short	0x0064
        /*001c*/ 	.short	0x0082
	.zero		2


//--------------------- .nv.info                  --------------------------
	.section	.nv.info,"",@"SHT_CUDA_INFO"
	.align	4


	//----- nvinfo : EIATTR_REGCOUNT
	.align		4
        /*0000*/ 	.byte	0x04, 0x2f
        /*0002*/ 	.short	(.L_2 - .L_1)
	.align		4
.L_1:
        /*0004*/ 	.word	index@(_Z7dkernelP7double2)
        /*0008*/ 	.word	0x00000018


	//----- nvinfo : EIATTR_FRAME_SIZE
	.align		4
.L_2:
        /*000c*/ 	.byte	0x04, 0x11
        /*000e*/ 	.short	(.L_4 - .L_3)
	.align		4
.L_3:
        /*0010*/ 	.word	index@(_Z7dkernelP7double2)
        /*0014*/ 	.word	0x00000010


	//----- nvinfo : EIATTR_MIN_STACK_SIZE
	.align		4
.L_4:
        /*0018*/ 	.byte	0x04, 0x12
        /*001a*/ 	.short	(.L_6 - .L_5)
	.align		4
.L_5:
        /*001c*/ 	.word	index@(_Z7dkernelP7double2)
        /*0020*/ 	.word	0x00000010
.L_6:


//--------------------- .nv.compat                --------------------------
	.section	.nv.compat,"",@"SHT_CUDA_COMPAT_INFO"
	.align	4
        /*0000*/ 	.byte	0x02, 0x09, 0x00, 0x00, 0x02, 0x02, 0x01, 0x00, 0x02, 0x05, 0x05, 0x00, 0x03, 0x07, 0x01, 0x01
        /*0010*/ 	.byte	0x02, 0x03, 0x00, 0x00, 0x02, 0x06, 0x01, 0x00, 0x04, 0x0b, 0x08, 0x00, 0x09, 0x00, 0x00, 0x00
        /*0020*/ 	.byte	0x00, 0x00, 0x00, 0x00


//--------------------- .nv.info._Z7dkernelP7double2 --------------------------
	.section	.nv.info._Z7dkernelP7double2,"",@"SHT_CUDA_INFO"
	.sectionflags	@""
	.align	4


	//----- nvinfo : EIATTR_CUDA_API_VERSION
	.align		4
        /*0000*/ 	.byte	0x04, 0x37
        /*0002*/ 	.short	(.L_8 - .L_7)
.L_7:
        /*0004*/ 	.word	0x00000082


	//----- nvinfo : EIATTR_KPARAM_INFO
	.align		4
.L_8:
        /*0008*/ 	.byte	0x04, 0x17
        /*000a*/ 	.short	(.L_10 - .L_9)
.L_9:
        /*000c*/ 	.word	0x00000000
        /*0010*/ 	.short	0x0000
        /*0012*/ 	.short	0x0000
        /*0014*/ 	.byte	0x00, 0xf5, 0x21, 0x00


	//----- nvinfo : EIATTR_SPARSE_MMA_MASK
	.align		4
.L_10:
        /*0018*/ 	.byte	0x03, 0x50
        /*001a*/ 	.short	0x0000


	//----- nvinfo : EIATTR_MAXREG_COUNT
	.align		4
        /*001c*/ 	.byte	0x03, 0x1b
        /*001e*/ 	.short	0x00ff


	//----- nvinfo : EIATTR_EXTERNS
	.align		4
        /*0020*/ 	.byte	0x04, 0x0f
        /*0022*/ 	.short	(.L_12 - .L_11)


	//   ....[0]....
	.align		4
.L_11:
        /*0024*/ 	.word	index@(vprintf)


	//----- nvinfo : EIATTR_MERCURY_ISA_VERSION
	.align		4
.L_12:
        /*0028*/ 	.byte	0x03, 0x5f
        /*002a*/ 	.short	0x0101


	//----- nvinfo : EIATTR_VRC_CTA_INIT_COUNT
	.align		4
        /*002c*/ 	.byte	0x02, 0x4a
	.zero		1
	.zero		1


	//----- nvinfo : EIATTR_SYSCALL_OFFSETS
	.align		4
        /*0030*/ 	.byte	0x04, 0x46
        /*0032*/ 	.short	(.L_14 - .L_13)


	//   ....[0]....
.L_13:
        /*0034*/ 	.word	0x00000140


	//----- nvinfo : EIATTR_EXIT_INSTR_OFFSETS
	.align		4
.L_14:
        /*0038*/ 	.byte	0x04, 0x1c
        /*003a*/ 	.short	(.L_16 - .L_15)


	//   ....[0]....
.L_15:
        /*003c*/ 	.word	0x00000080


	//   ....[1]....
        /*0040*/ 	.word	0x00000150


	//----- nvinfo : EIATTR_CRS_STACK_SIZE
	.align		4
.L_16:
        /*0044*/ 	.byte	0x04, 0x1e
        /*0046*/ 	.short	(.L_18 - .L_17)
.L_17:
        /*0048*/ 	.word	0x00000000


	//----- nvinfo : EIATTR_CBANK_PARAM_SIZE
	.align		4
.L_18:
        /*004c*/ 	.byte	0x03, 0x19
        /*004e*/ 	.short	0x0008


	//----- nvinfo : EIATTR_PARAM_CBANK
	.align		4
        /*0050*/ 	.byte	0x04, 0x0a
        /*0052*/ 	.short	(.L_20 - .L_19)
	.align		4
.L_19:
        /*0054*/ 	.word	index@(.nv.constant0._Z7dkernelP7double2)
        /*0058*/ 	.short	0x0380
        /*005a*/ 	.short	0x0008


	//----- nvinfo : EIATTR_SW_WAR
	.align		4
.L_20:
        /*005c*/ 	.byte	0x04, 0x36
        /*005e*/ 	.short	(.L_22 - .L_21)
.L_21:
        /*0060*/ 	.word	0x00000008
.L_22:


//--------------------- .nv.callgraph             --------------------------
	.section	.nv.callgraph,"",@"SHT_CUDA_CALLGRAPH"
	.align	4
	.sectionentsize	8
	.align		4
        /*0000*/ 	.word	0x00000000
	.align		4
        /*0004*/ 	.word	0xffffffff
	.align		4
        /*0008*/ 	.word	index@(_Z7dkernelP7double2)
	.align		4
        /*000c*/ 	.word	index@(vprintf)
	.align		4
        /*0010*/ 	.word	0x00000000
	.align		4
        /*0014*/ 	.word	0xfffffffe
	.align		4
        /*0018*/ 	.word	0x00000000
	.align		4
        /*001c*/ 	.word	0xfffffffd
	.align		4
        /*0020*/ 	.word	0x00000000
	.align		4
        /*0024*/ 	.word	0xfffffffc


//--------------------- .nv.constant4             --------------------------
	.section	.nv.constant4,"a",@progbits
	.align	8
	.align		8
.nv.constant4:
        /*0000*/ 	.dword	vprintf
	.align		8
        /*0008*/ 	.dword	$str


//--------------------- .text._Z7dkernelP7double2 --------------------------
	.section	.text._Z7dkernelP7double2,"ax",@progbits
	.align	128
        .global         _Z7dkernelP7double2
        .type           _Z7dkernelP7double2,@function
        .size           _Z7dkernelP7double2,(.L_x_2 - _Z7dkernelP7double2)
        .other          _Z7dkernelP7double2,@"STO_CUDA_ENTRY STV_DEFAULT"
_Z7dkernelP7double2:
.text._Z7dkernelP7double2:
[----:B------:R-:W0:Y:S01]  /*0000*/  LDC R1, c[0x0][0x37c] ;  /* 0x0000df00ff017b82 */ /* 0x000e220000000800 */
[----:B------:R-:W1:Y:S01]  /*0010*/  S2R R5, SR_TID.X ;  /* 0x0000000000057919 */ /* 0x000e620000002100 */
[----:B------:R-:W2:Y:S01]  /*0020*/  LDCU UR4, c[0x0][0x2f8] ;  /* 0x00005f00ff0477ac */ /* 0x000ea20008000800 */
[----:B0-----:R-:W-:Y:S01]  /*0030*/  VIADD R1, R1, 0xfffffff0 ;  /* 0xfffffff001017836 */ /* 0x001fe20000000000 */
[----:B------:R-:W0:Y:S04]  /*0040*/  LDCU UR5, c[0x0][0x2fc] ;  /* 0x00005f80ff0577ac */ /* 0x000e280008000800 */
[----:B--2---:R-:W-:-:S05]  /*0050*/  IADD3 R6, P1, PT, R1, UR4, RZ ;  /* 0x0000000401067c10 */ /* 0x004fca000ff3e0ff */
[----:B0-----:R-:W-:Y:S01]  /*0060*/  IMAD.X R7, RZ, RZ, UR5, P1 ;  /* 0x00000005ff077e24 */ /* 0x001fe200088e06ff */
[----:B-1----:R-:W-:-:S13]  /*0070*/  ISETP.GT.U32.AND P0, PT, R5, 0x3, PT ;  /* 0x000000030500780c */ /* 0x002fda0003f04070 */
[----:B------:R-:W-:Y:S05]  /*0080*/  @P0 EXIT ;  /* 0x000000000000094d */ /* 0x000fea0003800000 */
[----:B------:R-:W0:Y:S01]  /*0090*/  LDC.64 R2, c[0x0][0x380] ;  /* 0x0000e000ff027b82 */ /* 0x000e220000000a00 */
[----:B------:R-:W1:Y:S01]  /*00a0*/  LDCU.64 UR4, c[0x0][0x358] ;  /* 0x00006b00ff0477ac */ /* 0x000e620008000a00 */
[----:B0-----:R-:W-:-:S05]  /*00b0*/  IMAD.WIDE.U32 R2, R5, 0x10, R2 ;  /* 0x0000001005027825 */ /* 0x001fca00078e0002 */
[----:B-1----:R-:W2:Y:S01]  /*00c0*/  LDG.E.128 R8, desc[UR4][R2.64] ;  /* 0x0000000402087981 */ /* 0x002ea2000c1e1d00 */
[----:B------:R-:W-:Y:S01]  /*00d0*/  MOV R0, 0x0 ;  /* 0x0000000000007802 */ /* 0x000fe20000000f00 */
[----:B------:R-:W0:Y:S03]  /*00e0*/  LDCU.64 UR4, c[0x4][0x8] ;  /* 0x01000100ff0477ac */ /* 0x000e260008000a00 */
[----:B------:R1:W3:Y:S01]  /*00f0*/  LDC.64 R12, c[0x4][R0] ;  /* 0x01000000000c7b82 */ /* 0x0002e20000000a00 */
[----:B0-----:R-:W-:Y:S01]  /*0100*/  MOV R4, UR4 ;  /* 0x0000000400047c02 */ /* 0x001fe20008000f00 */
[----:B------:R-:W-:Y:S01]  /*0110*/  IMAD.U32 R5, RZ, RZ, UR5 ;  /* 0x00000005ff057e24 */ /* 0x000fe2000f8e00ff */
[----:B--23--:R1:W-:Y:S06]  /*0120*/  STL.128 [R1], R8 ;  /* 0x0000000801007387 */ /* 0x00c3ec0000100c00 */
[----:B------:R-:W-:-:S07]  /*0130*/  LEPC R20, `(.L_x_0) ;  /* 0x000000001014794e */ /* 0x000fce0000000000 */
[----:B-1----:R-:W-:Y:S05]  /*0140*/  CALL.ABS.NOINC R12 ;  /* 0x000000000c007343 */ /* 0x002fea0003c00000 */
.L_x_0:
[----:B------:R-:W-:Y:S05]  /*0150*/  EXIT ;  /* 0x000000000000794d */ /* 0x000fea0003800000 */
.L_x_1:
[----:B------:R-:W-:-:S00]  /*0160*/  BRA `(.L_x_1) ;  /* 0xfffffffc00fc7947 */ /* 0x000fc0000383ffff */
[----:B------:R-:W-:-:S00]  /*0170*/  NOP ;  /* 0x0000000000007918 */ /* 0x000fc00000000000 */
        /* <DEDUP_REMOVED lines=8> */
.L_x_2:


//--------------------- .nv.global.init           --------------------------
	.section	.nv.global.init,"aw",@progbits
.nv.global.init:
	.type		$str,@object
	.size		$str,(.L_0 - $str)
$str:
        /*0000*/ 	.byte	0x25, 0x66, 0x0a, 0x00
.L_0:


//--------------------- .nv.shared.reserved.0     --------------------------
	.section	.nv.shared.reserved.0,"aw",@nobits
	.weak		__nv_reservedSMEM_offset_0_alias
	.size		__nv_reservedSMEM_offset_0_alias, 0, 64
	.other		__nv_reservedSMEM_offset_0_alias,@"STO_CUDA_RESERVED_SHARED STV_DEFAULT"
__nv_reservedSMEM_offset_0_alias:
	.zero		0
	.zero		64


//--------------------- .nv.constant0._Z7dkernelP7double2 --------------------------
	.section	.nv.constant0._Z7dkernelP7double2,"a",@progbits
	.sectionflags	@""
	.align	4
.nv.constant0._Z7dkernelP7double2:
	.zero		904


//--------------------- SYMBOLS --------------------------

	.type		.nv.reservedSmem.offset0,@object
	.size		.nv.reservedSmem.offset0,0x4
	.type		vprintf,@function
